	.headerflags	@"EF_CUDA_TEXMODE_UNIFIED EF_CUDA_64BIT_ADDRESS EF_CUDA_ACCELERATORS EF_CUDA_SM90 EF_CUDA_VIRTUAL_SM(EF_CUDA_SM90)"
	.elftype	@"ET_EXEC"


//--------------------- .nv.info                  --------------------------
	.section	.nv.info,"",@"SHT_CUDA_INFO"
	.align	4


	//----- nvinfo : EIATTR_REGCOUNT
	.align		4
        /*0000*/ 	.byte	0x04, 0x2f
        /*0002*/ 	.short	(.L_3 - .L_2)
	.align		4
.L_2:
        /*0004*/ 	.word	index@(triton_poi_fused__native_batch_norm_legit_no_training_convolution_relu_29)
        /*0008*/ 	.word	0x00000016


	//----- nvinfo : EIATTR_MIN_STACK_SIZE
	.align		4
.L_3:
        /*000c*/ 	.byte	0x04, 0x12
        /*000e*/ 	.short	(.L_5 - .L_4)
	.align		4
.L_4:
        /*0010*/ 	.word	index@(triton_poi_fused__native_batch_norm_legit_no_training_convolution_relu_29)
        /*0014*/ 	.word	0x00000000


	//----- nvinfo : EIATTR_FRAME_SIZE
	.align		4
.L_5:
        /*0018*/ 	.byte	0x04, 0x11
        /*001a*/ 	.short	(.L_7 - .L_6)
	.align		4
.L_6:
        /*001c*/ 	.word	index@(triton_poi_fused__native_batch_norm_legit_no_training_convolution_relu_29)
        /*0020*/ 	.word	0x00000000


	//----- nvinfo : EIATTR_MIN_STACK_SIZE
	.align		4
.L_7:
        /*0024*/ 	.byte	0x04, 0x12
        /*0026*/ 	.short	(.L_9 - .L_8)
	.align		4
.L_8:
        /*0028*/ 	.word	index@(triton_poi_fused__native_batch_norm_legit_no_training_convolution_relu_29)
        /*002c*/ 	.word	0x00000000
.L_9:


//--------------------- .nv.info.triton_poi_fused__native_batch_norm_legit_no_training_convolution_relu_29 --------------------------
	.section	.nv.info.triton_poi_fused__native_batch_norm_legit_no_training_convolution_relu_29,"",@"SHT_CUDA_INFO"
	.sectionflags	@""
	.align	4


	//----- nvinfo : EIATTR_CUDA_API_VERSION
	.align		4
        /*0000*/ 	.byte	0x04, 0x37
        /*0002*/ 	.short	(.L_11 - .L_10)
.L_10:
        /*0004*/ 	.word	0x0000007c


	//----- nvinfo : EIATTR_KPARAM_INFO
	.align		4
.L_11:
        /*0008*/ 	.byte	0x04, 0x17
        /*000a*/ 	.short	(.L_13 - .L_12)
.L_12:
        /*000c*/ 	.word	0x00000000
        /*0010*/ 	.short	0x0007
        /*0012*/ 	.short	0x0038
        /*0014*/ 	.byte	0x00, 0xf0, 0x11, 0x00


	//----- nvinfo : EIATTR_KPARAM_INFO
	.align		4
.L_13:
        /*0018*/ 	.byte	0x04, 0x17
        /*001a*/ 	.short	(.L_15 - .L_14)
.L_14:
        /*001c*/ 	.word	0x00000000
        /*0020*/ 	.short	0x0006
        /*0022*/ 	.short	0x0030
        /*0024*/ 	.byte	0x00, 0xf4, 0x21, 0x00


	//----- nvinfo : EIATTR_KPARAM_INFO
	.align		4
.L_15:
        /*0028*/ 	.byte	0x04, 0x17
        /*002a*/ 	.short	(.L_17 - .L_16)
.L_16:
        /*002c*/ 	.word	0x00000000
        /*0030*/ 	.short	0x0005
        /*0032*/ 	.short	0x0028
        /*0034*/ 	.byte	0x00, 0xf4, 0x21, 0x00


	//----- nvinfo : EIATTR_KPARAM_INFO
	.align		4
.L_17:
        /*0038*/ 	.byte	0x04, 0x17
        /*003a*/ 	.short	(.L_19 - .L_18)
.L_18:
        /*003c*/ 	.word	0x00000000
        /*0040*/ 	.short	0x0004
        /*0042*/ 	.short	0x0020
        /*0044*/ 	.byte	0x00, 0xf4, 0x21, 0x00


	//----- nvinfo : EIATTR_KPARAM_INFO
	.align		4
.L_19:
        /*0048*/ 	.byte	0x04, 0x17
        /*004a*/ 	.short	(.L_21 - .L_20)
.L_20:
        /*004c*/ 	.word	0x00000000
        /*0050*/ 	.short	0x0003
        /*0052*/ 	.short	0x0018
        /*0054*/ 	.byte	0x00, 0xf4, 0x21, 0x00


	//----- nvinfo : EIATTR_KPARAM_INFO
	.align		4
.L_21:
        /*0058*/ 	.byte	0x04, 0x17
        /*005a*/ 	.short	(.L_23 - .L_22)
.L_22:
        /*005c*/ 	.word	0x00000000
        /*0060*/ 	.short	0x0002
        /*0062*/ 	.short	0x0010
        /*0064*/ 	.byte	0x00, 0xf4, 0x21, 0x00


	//----- nvinfo : EIATTR_KPARAM_INFO
	.align		4
.L_23:
        /*0068*/ 	.byte	0x04, 0x17
        /*006a*/ 	.short	(.L_25 - .L_24)
.L_24:
        /*006c*/ 	.word	0x00000000
        /*0070*/ 	.short	0x0001
        /*0072*/ 	.short	0x0008
        /*0074*/ 	.byte	0x00, 0xf4, 0x21, 0x00


	//----- nvinfo : EIATTR_KPARAM_INFO
	.align		4
.L_25:
        /*0078*/ 	.byte	0x04, 0x17
        /*007a*/ 	.short	(.L_27 - .L_26)
.L_26:
        /*007c*/ 	.word	0x00000000
        /*0080*/ 	.short	0x0000
        /*0082*/ 	.short	0x0000
        /*0084*/ 	.byte	0x00, 0xf4, 0x21, 0x00


	//----- nvinfo : EIATTR_SPARSE_MMA_MASK
	.align		4
.L_27:
        /*0088*/ 	.byte	0x03, 0x50
        /*008a*/ 	.short	0x0000


	//----- nvinfo : EIATTR_MAXREG_COUNT
	.align		4
        /*008c*/ 	.byte	0x03, 0x1b
        /*008e*/ 	.short	0x00ff


	//----- nvinfo : EIATTR_EXIT_INSTR_OFFSETS
	.align		4
        /*0090*/ 	.byte	0x04, 0x1c
        /*0092*/ 	.short	(.L_29 - .L_28)


	//   ....[0]....
.L_28:
        /*0094*/ 	.word	0x000003a0


	//----- nvinfo : EIATTR_REQNTID
	.align		4
.L_29:
        /*0098*/ 	.byte	0x04, 0x10
        /*009a*/ 	.short	(.L_31 - .L_30)
.L_30:
        /*009c*/ 	.word	0x00000100
        /*00a0*/ 	.word	0x00000001
        /*00a4*/ 	.word	0x00000001


	//----- nvinfo : EIATTR_CBANK_PARAM_SIZE
	.align		4
.L_31:
        /*00a8*/ 	.byte	0x03, 0x19
        /*00aa*/ 	.short	0x003c


	//----- nvinfo : EIATTR_PARAM_CBANK
	.align		4
        /*00ac*/ 	.byte	0x04, 0x0a
        /*00ae*/ 	.short	(.L_33 - .L_32)
	.align		4
.L_32:
        /*00b0*/ 	.word	index@(.nv.constant0.triton_poi_fused__native_batch_norm_legit_no_training_convolution_relu_29)
        /*00b4*/ 	.short	0x0210
        /*00b6*/ 	.short	0x003c


	//----- nvinfo : EIATTR_SW_WAR
	.align		4
.L_33:
        /*00b8*/ 	.byte	0x04, 0x36
        /*00ba*/ 	.short	(.L_35 - .L_34)
.L_34:
        /*00bc*/ 	.word	0x00000008
.L_35:


//--------------------- .nv.callgraph             --------------------------
	.section	.nv.callgraph,"",@"SHT_CUDA_CALLGRAPH"
	.align	4
	.sectionentsize	8
	.align		4
        /*0000*/ 	.word	0x00000000
	.align		4
        /*0004*/ 	.word	0xffffffff
	.align		4
        /*0008*/ 	.word	0x00000000
	.align		4
        /*000c*/ 	.word	0xfffffffe
	.align		4
        /*0010*/ 	.word	0x00000000
	.align		4
        /*0014*/ 	.word	0xfffffffd
	.align		4
        /*0018*/ 	.word	0x00000000
	.align		4
        /*001c*/ 	.word	0xfffffffc


//--------------------- .nv.constant4             --------------------------
	.section	.nv.constant4,"a",@progbits
	.align	8
	.align		8
.nv.constant4:
        /*0000*/ 	.dword	_$_str
	.align		8
        /*0008*/ 	.dword	_$_str_$_2


//--------------------- .text.triton_poi_fused__native_batch_norm_legit_no_training_convolution_relu_29 --------------------------
	.section	.text.triton_poi_fused__native_batch_norm_legit_no_training_convolution_relu_29,"ax",@progbits
	.align	128
        .global         triton_poi_fused__native_batch_norm_legit_no_training_convolution_relu_29
        .type           triton_poi_fused__native_batch_norm_legit_no_training_convolution_relu_29,@function
        .size           triton_poi_fused__native_batch_norm_legit_no_training_convolution_relu_29,(.L_x_1 - triton_poi_fused__native_batch_norm_legit_no_training_convolution_relu_29)
        .other          triton_poi_fused__native_batch_norm_legit_no_training_convolution_relu_29,@"STO_CUDA_ENTRY STV_DEFAULT"
triton_poi_fused__native_batch_norm_legit_no_training_convolution_relu_29:
.text.triton_poi_fused__native_batch_norm_legit_no_training_convolution_relu_29:
[----:B------:R-:W-:Y:S01]  /*0000*/  LDC R1, c[0x0][0x28] ;  /* 0x00000a00ff017b82 */ /* 0x000fe20000000800 */
[----:B------:R-:W1:Y:S07]  /*0010*/  S2R R0, SR_TID.X ;  /* 0x0000000000007919 */ /* 0x000e6e0000002100 */
[----:B------:R-:W2:Y:S01]  /*0020*/  LDC.64 R14, c[0x0][0x228] ;  /* 0x00008a00ff0e7b82 */ /* 0x000ea20000000a00 */
[----:B------:R-:W-:Y:S01]  /*0030*/  ULDC.64 UR4, c[0x0][0x208] ;  /* 0x0000820000047ab9 */ /* 0x000fe20000000a00 */
[----:B------:R-:W3:Y:S06]  /*0040*/  S2R R3, SR_CTAID.X ;  /* 0x0000000000037919 */ /* 0x000eec0000002500 */
[----:B------:R-:W4:Y:S08]  /*0050*/  LDC.64 R10, c[0x0][0x218] ;  /* 0x00008600ff0a7b82 */ /* 0x000f300000000a00 */
[----:B------:R-:W5:Y:S08]  /*0060*/  LDC.64 R12, c[0x0][0x220] ;  /* 0x00008800ff0c7b82 */ /* 0x000f700000000a00 */
[----:B------:R-:W4:Y:S01]  /*0070*/  LDC.64 R16, c[0x0][0x230] ;  /* 0x00008c00ff107b82 */ /* 0x000f220000000a00 */
[----:B-1----:R-:W-:-:S07]  /*0080*/  SHF.L.U32 R0, R0, 0x1, RZ ;  /* 0x0000000100007819 */ /* 0x002fce00000006ff */
[----:B------:R-:W1:Y:S01]  /*0090*/  LDC.64 R4, c[0x0][0x238] ;  /* 0x00008e00ff047b82 */ /* 0x000e620000000a00 */
[----:B------:R-:W-:-:S04]  /*00a0*/  LOP3.LUT R0, R0, 0x1fe, RZ, 0xc0, !PT ;  /* 0x000001fe00007812 */ /* 0x000fc800078ec0ff */
[----:B---3--:R-:W-:-:S05]  /*00b0*/  LEA R0, R3, R0, 0x9 ;  /* 0x0000000003007211 */ /* 0x008fca00078e48ff */
[----:B------:R-:W-:-:S05]  /*00c0*/  IMAD.HI R2, R0, 0x78787879, RZ ;  /* 0x7878787900027827 */ /* 0x000fca00078e02ff */
[----:B------:R-:W-:-:S04]  /*00d0*/  SHF.R.U32.HI R3, RZ, 0x1f, R2 ;  /* 0x0000001fff037819 */ /* 0x000fc80000011602 */
[----:B------:R-:W-:-:S04]  /*00e0*/  LEA.HI.SX32 R3, R2, R3, 0x15 ;  /* 0x0000000302037211 */ /* 0x000fc800078faaff */
[----:B------:R-:W-:-:S04]  /*00f0*/  LEA.HI R2, R3, R3, RZ, 0x7 ;  /* 0x0000000303027211 */ /* 0x000fc800078f38ff */
[----:B------:R-:W-:-:S04]  /*0100*/  LOP3.LUT R2, R2, 0xffffff80, RZ, 0xc0, !PT ;  /* 0xffffff8002027812 */ /* 0x000fc800078ec0ff */
[----:B------:R-:W-:Y:S02]  /*0110*/  IADD3 R19, R3, -R2, RZ ;  /* 0x8000000203137210 */ /* 0x000fe40007ffe0ff */
[----:B------:R-:W3:Y:S03]  /*0120*/  LDC.64 R2, c[0x0][0x210] ;  /* 0x00008400ff027b82 */ /* 0x000ee60000000a00 */
[----:B--2---:R-:W-:-:S05]  /*0130*/  IMAD.WIDE R14, R19, 0x4, R14 ;  /* 0x00000004130e7825 */ /* 0x004fca00078e020e */
[----:B------:R2:W2:Y:S01]  /*0140*/  LDG.E.EL R18, desc[UR4][R14.64] ;  /* 0x000000040e127981 */ /* 0x0004a2000c2e1900 */
[----:B----4-:R-:W-:-:S04]  /*0150*/  IMAD.WIDE R10, R19, 0x4, R10 ;  /* 0x00000004130a7825 */ /* 0x010fc800078e020a */
[----:B-----5:R-:W-:Y:S01]  /*0160*/  IMAD.WIDE R12, R19, 0x4, R12 ;  /* 0x00000004130c7825 */ /* 0x020fe200078e020c */
[----:B------:R4:W5:Y:S04]  /*0170*/  LDG.E.EL R8, desc[UR4][R10.64] ;  /* 0x000000040a087981 */ /* 0x000968000c2e1900 */
[----:B------:R-:W5:Y:S01]  /*0180*/  LDG.E.EL R9, desc[UR4][R12.64] ;  /* 0x000000040c097981 */ /* 0x000f62000c2e1900 */
[----:B---3--:R-:W-:-:S05]  /*0190*/  IMAD.WIDE R2, R0, 0x4, R2 ;  /* 0x0000000400027825 */ /* 0x008fca00078e0202 */
[----:B------:R-:W5:Y:S01]  /*01a0*/  LDG.E.64 R6, desc[UR4][R2.64] ;  /* 0x0000000402067981 */ /* 0x000f62000c1e1b00 */
[----:B0-2---:R-:W-:-:S04]  /*01b0*/  IMAD.WIDE R14, R19, 0x4, R16 ;  /* 0x00000004130e7825 */ /* 0x005fc800078e0210 */
[----:B-1----:R-:W-:Y:S02]  /*01c0*/  IMAD.WIDE R16, R19, 0x4, R4 ;  /* 0x0000000413107825 */ /* 0x002fe400078e0204 */
[----:B------:R-:W2:Y:S01]  /*01d0*/  LDG.E.EL R14, desc[UR4][R14.64] ;  /* 0x000000040e0e7981 */ /* 0x000ea2000c2e1900 */
[----:B----4-:R-:W-:Y:S01]  /*01e0*/  HFMA2.MMA R10, -RZ, RZ, 1.625, 0 ;  /* 0x3e800000ff0a7435 */ /* 0x010fe200000001ff */
[----:B------:R-:W0:Y:S02]  /*01f0*/  LDC.64 R4, c[0x0][0x240] ;  /* 0x00009000ff047b82 */ /* 0x000e240000000a00 */
[----:B------:R-:W2:Y:S01]  /*0200*/  LDG.E.EL R17, desc[UR4][R16.64] ;  /* 0x0000000410117981 */ /* 0x000ea2000c2e1900 */
[----:B0-----:R-:W-:-:S04]  /*0210*/  IMAD.WIDE R4, R0, 0x4, R4 ;  /* 0x0000000400047825 */ /* 0x001fc800078e0204 */
[----:B------:R-:W-:-:S04]  /*0220*/  FADD R18, R18, 9.9999997473787516356e-06 ;  /* 0x3727c5ac12127421 */ /* 0x000fc80000000000 */
[----:B------:R-:W0:Y:S02]  /*0230*/  MUFU.SQRT R19, R18 ;  /* 0x0000001200137308 */ /* 0x000e240000002000 */
[C---:B0-----:R-:W-:Y:S02]  /*0240*/  FSETP.GT.AND P0, PT, R19.reuse, 8.50705917302346158658e+37, PT ;  /* 0x7e8000001300780b */ /* 0x041fe40003f04000 */
[----:B------:R-:W-:-:S11]  /*0250*/  FSETP.GEU.AND P1, PT, R19, 1.175494350822287508e-38, PT ;  /* 0x008000001300780b */ /* 0x000fd60003f2e000 */
[----:B------:R-:W-:-:S04]  /*0260*/  @P0 FMUL R19, R19, 0.25 ;  /* 0x3e80000013130820 */ /* 0x000fc80000400000 */
[----:B------:R-:W-:-:S06]  /*0270*/  @!P1 FMUL R19, R19, 16777216 ;  /* 0x4b80000013139820 */ /* 0x000fcc0000400000 */
[----:B------:R-:W0:Y:S01]  /*0280*/  MUFU.RCP R19, R19 ;  /* 0x0000001300137308 */ /* 0x000e220000001000 */
[----:B------:R-:W-:Y:S01]  /*0290*/  FSEL R10, R10, 1, P0 ;  /* 0x3f8000000a0a7808 */ /* 0x000fe20000000000 */
[--C-:B-----5:R-:W-:Y:S01]  /*02a0*/  FADD R6, R6, R8.reuse ;  /* 0x0000000806067221 */ /* 0x120fe20000000000 */
[----:B------:R-:W-:-:S03]  /*02b0*/  FADD R7, R7, R8 ;  /* 0x0000000807077221 */ /* 0x000fc60000000000 */
[----:B------:R-:W-:Y:S01]  /*02c0*/  @!P1 FMUL R10, R10, 16777216 ;  /* 0x4b8000000a0a9820 */ /* 0x000fe20000400000 */
[C---:B------:R-:W-:Y:S01]  /*02d0*/  FADD R8, -R9.reuse, R6 ;  /* 0x0000000609087221 */ /* 0x040fe20000000100 */
[----:B------:R-:W-:Y:S02]  /*02e0*/  FADD R9, -R9, R7 ;  /* 0x0000000709097221 */ /* 0x000fe40000000100 */
[----:B0-----:R-:W-:-:S04]  /*02f0*/  FMUL R10, R19, R10 ;  /* 0x0000000a130a7220 */ /* 0x001fc80000400000 */
[-C--:B------:R-:W-:Y:S01]  /*0300*/  FMUL R8, R8, R10.reuse ;  /* 0x0000000a08087220 */ /* 0x080fe20000400000 */
[----:B------:R-:W-:-:S03]  /*0310*/  FMUL R10, R9, R10 ;  /* 0x0000000a090a7220 */ /* 0x000fc60000400000 */
[C-C-:B--2---:R-:W-:Y:S01]  /*0320*/  FFMA R8, R14.reuse, R8, R17.reuse ;  /* 0x000000080e087223 */ /* 0x144fe20000000011 */
[----:B------:R-:W-:-:S04]  /*0330*/  FFMA R10, R14, R10, R17 ;  /* 0x0000000a0e0a7223 */ /* 0x000fc80000000011 */
[----:B------:R-:W-:Y:S02]  /*0340*/  FSETP.GEU.AND P0, PT, R8, RZ, PT ;  /* 0x000000ff0800720b */ /* 0x000fe40003f0e000 */
[----:B------:R-:W-:Y:S02]  /*0350*/  FSETP.GEU.AND P1, PT, R10, RZ, PT ;  /* 0x000000ff0a00720b */ /* 0x000fe40003f2e000 */
[----:B------:R-:W-:Y:S02]  /*0360*/  FSEL R8, R8, RZ, P0 ;  /* 0x000000ff08087208 */ /* 0x000fe40000000000 */
[----:B------:R-:W-:Y:S01]  /*0370*/  FSEL R9, R10, RZ, P1 ;  /* 0x000000ff0a097208 */ /* 0x000fe20000800000 */
[----:B------:R-:W-:Y:S04]  /*0380*/  STG.E.64 desc[UR4][R2.64], R6 ;  /* 0x0000000602007986 */ /* 0x000fe8000c101b04 */
[----:B------:R-:W-:Y:S01]  /*0390*/  STG.E.64 desc[UR4][R4.64], R8 ;  /* 0x0000000804007986 */ /* 0x000fe2000c101b04 */
[----:B------:R-:W-:Y:S05]  /*03a0*/  EXIT ;  /* 0x000000000000794d */ /* 0x000fea0003800000 */
.L_x_0:
[----:B------:R-:W-:-:S00]  /*03b0*/  BRA `(.L_x_0) ;  /* 0xfffffffc00fc7947 */ /* 0x000fc0000383ffff */
[----:B------:R-:W-:-:S00]  /*03c0*/  NOP ;  /* 0x0000000000007918 */ /* 0x000fc00000000000 */
        /* <DEDUP_REMOVED lines=11> */
.L_x_1:


//--------------------- .nv.global.init           --------------------------
	.section	.nv.global.init,"aw",@progbits
.nv.global.init:
	.type		_$_str,@object
	.size		_$_str,(_$_str_$_2 - _$_str)
_$_str:
        /*0000*/ 	.byte	0x5f, 0x5f, 0x43, 0x55, 0x44, 0x41, 0x5f, 0x46, 0x54, 0x5a, 0x00
	.type		_$_str_$_2,@object
	.size		_$_str_$_2,(.L_1 - _$_str_$_2)
_$_str_$_2:
        /*000b*/ 	.byte	0x5f, 0x5f, 0x43, 0x55, 0x44, 0x41, 0x5f, 0x50, 0x52, 0x45, 0x43, 0x5f, 0x53, 0x51, 0x52, 0x54
        /*001b*/ 	.byte	0x00
.L_1:


//--------------------- .nv.constant0.triton_poi_fused__native_batch_norm_legit_no_training_convolution_relu_29 --------------------------
	.section	.nv.constant0.triton_poi_fused__native_batch_norm_legit_no_training_convolution_relu_29,"a",@progbits
	.sectionflags	@""
	.align	4
.nv.constant0.triton_poi_fused__native_batch_norm_legit_no_training_convolution_relu_29:
	.zero		588
